//
// Generated by NVIDIA NVVM Compiler
//
// Compiler Build ID: CL-36424714
// Cuda compilation tools, release 13.0, V13.0.88
// Based on NVVM 20.0.0
//

.version 9.0
.target sm_100
.address_size 64

	// .globl	_Z7invsqrtPdS_i

.visible .entry _Z7invsqrtPdS_i(
	.param .u64 .ptr .align 1 _Z7invsqrtPdS_i_param_0,
	.param .u64 .ptr .align 1 _Z7invsqrtPdS_i_param_1,
	.param .u32 _Z7invsqrtPdS_i_param_2
)
{
	.reg .pred 	%p<7>;
	.reg .b32 	%r<31>;
	.reg .b64 	%rd<18>;
	.reg .b64 	%fd<16>;

	ld.param.u64 	%rd3, [_Z7invsqrtPdS_i_param_0];
	ld.param.u64 	%rd4, [_Z7invsqrtPdS_i_param_1];
	ld.param.u32 	%r12, [_Z7invsqrtPdS_i_param_2];
	cvta.to.global.u64 	%rd1, %rd4;
	cvta.to.global.u64 	%rd2, %rd3;
	mov.u32 	%r13, %ntid.x;
	mov.u32 	%r14, %nctaid.x;
	mul.lo.s32 	%r1, %r13, %r14;
	mov.u32 	%r15, %tid.x;
	mov.u32 	%r16, %ctaid.x;
	mad.lo.s32 	%r29, %r13, %r16, %r15;
	setp.ge.s32 	%p1, %r29, %r12;
	@%p1 bra 	$L__BB0_7;
	add.s32 	%r17, %r29, %r1;
	max.s32 	%r18, %r12, %r17;
	setp.lt.s32 	%p2, %r17, %r12;
	selp.u32 	%r19, 1, 0, %p2;
	add.s32 	%r20, %r17, %r19;
	sub.s32 	%r21, %r18, %r20;
	div.u32 	%r22, %r21, %r1;
	add.s32 	%r3, %r22, %r19;
	and.b32  	%r23, %r3, 3;
	setp.eq.s32 	%p3, %r23, 3;
	@%p3 bra 	$L__BB0_4;
	add.s32 	%r24, %r3, 1;
	and.b32  	%r25, %r24, 3;
	neg.s32 	%r27, %r25;
$L__BB0_3:
	.pragma "nounroll";
	mul.wide.s32 	%rd5, %r29, 8;
	add.s64 	%rd6, %rd1, %rd5;
	add.s64 	%rd7, %rd2, %rd5;
	ld.global.f64 	%fd1, [%rd7];
	sqrt.rn.f64 	%fd2, %fd1;
	rcp.rn.f64 	%fd3, %fd2;
	st.global.f64 	[%rd6], %fd3;
	add.s32 	%r29, %r29, %r1;
	add.s32 	%r27, %r27, 1;
	setp.ne.s32 	%p4, %r27, 0;
	@%p4 bra 	$L__BB0_3;
$L__BB0_4:
	setp.lt.u32 	%p5, %r3, 3;
	@%p5 bra 	$L__BB0_7;
	mul.wide.s32 	%rd11, %r1, 8;
	shl.b32 	%r26, %r1, 2;
$L__BB0_6:
	mul.wide.s32 	%rd8, %r29, 8;
	add.s64 	%rd9, %rd2, %rd8;
	ld.global.f64 	%fd4, [%rd9];
	sqrt.rn.f64 	%fd5, %fd4;
	rcp.rn.f64 	%fd6, %fd5;
	add.s64 	%rd10, %rd1, %rd8;
	st.global.f64 	[%rd10], %fd6;
	add.s64 	%rd12, %rd9, %rd11;
	ld.global.f64 	%fd7, [%rd12];
	sqrt.rn.f64 	%fd8, %fd7;
	rcp.rn.f64 	%fd9, %fd8;
	add.s64 	%rd13, %rd10, %rd11;
	st.global.f64 	[%rd13], %fd9;
	add.s64 	%rd14, %rd12, %rd11;
	ld.global.f64 	%fd10, [%rd14];
	sqrt.rn.f64 	%fd11, %fd10;
	rcp.rn.f64 	%fd12, %fd11;
	add.s64 	%rd15, %rd13, %rd11;
	st.global.f64 	[%rd15], %fd12;
	add.s64 	%rd16, %rd14, %rd11;
	ld.global.f64 	%fd13, [%rd16];
	sqrt.rn.f64 	%fd14, %fd13;
	rcp.rn.f64 	%fd15, %fd14;
	add.s64 	%rd17, %rd15, %rd11;
	st.global.f64 	[%rd17], %fd15;
	add.s32 	%r29, %r26, %r29;
	setp.lt.s32 	%p6, %r29, %r12;
	@%p6 bra 	$L__BB0_6;
$L__BB0_7:
	ret;

}


// ===== COMPILED SASS (sm_100) =====

	.target	sm_100

	.elftype	@"ET_EXEC"


//--------------------- .note.nv.tkinfo           --------------------------
	.section	.note.nv.tkinfo,"",@"SHT_NOTE"
	.sectionflags	@"SHF_NOTE_NV_TKINFO"
	.tkinfo
        /*0018*/ 	.word	0x00000002
        /*0030*/ 	.string	""
        /*0030*/ 	.string	"ptxas"
        /*0030*/ 	.string	"Cuda compilation tools, release 13.0, V13.0.88"
        /*0030*/ 	.string	"Build cuda_13.0.r13.0/compiler.36424714_0"
        /*0030*/ 	.string	"-arch sm_100 -m 64 "



//--------------------- .note.nv.cuinfo           --------------------------
	.section	.note.nv.cuinfo,"",@"SHT_NOTE"
	.sectionflags	@"SHF_NOTE_NV_CUINFO"
        /*0018*/ 	.short	0x0002
        /*001a*/ 	.short	0x0064
        /*001c*/ 	.short	0x0082
	.zero		2


//--------------------- .nv.info                  --------------------------
	.section	.nv.info,"",@"SHT_CUDA_INFO"
	.align	4


	//----- nvinfo : EIATTR_REGCOUNT
	.align		4
        /*0000*/ 	.byte	0x04, 0x2f
        /*0002*/ 	.short	(.L_1 - .L_0)
	.align		4
.L_0:
        /*0004*/ 	.word	index@(_Z7invsqrtPdS_i)
        /*0008*/ 	.word	0x0000001c


	//----- nvinfo : EIATTR_FRAME_SIZE
	.align		4
.L_1:
        /*000c*/ 	.byte	0x04, 0x11
        /*000e*/ 	.short	(.L_3 - .L_2)
	.align		4
.L_2:
        /*0010*/ 	.word	index@($__internal_1_$__cuda_sm20_dsqrt_rn_f64_mediumpath_v1)
        /*0014*/ 	.word	0x00000000


	//----- nvinfo : EIATTR_FRAME_SIZE
	.align		4
.L_3:
        /*0018*/ 	.byte	0x04, 0x11
        /*001a*/ 	.short	(.L_5 - .L_4)
	.align		4
.L_4:
        /*001c*/ 	.word	index@($__internal_0_$__cuda_sm20_dblrcp_rn_slowpath_v3)
        /*0020*/ 	.word	0x00000000


	//----- nvinfo : EIATTR_FRAME_SIZE
	.align		4
.L_5:
        /*0024*/ 	.byte	0x04, 0x11
        /*0026*/ 	.short	(.L_7 - .L_6)
	.align		4
.L_6:
        /*0028*/ 	.word	index@(_Z7invsqrtPdS_i)
        /*002c*/ 	.word	0x00000000


	//----- nvinfo : EIATTR_MIN_STACK_SIZE
	.align		4
.L_7:
        /*0030*/ 	.byte	0x04, 0x12
        /*0032*/ 	.short	(.L_9 - .L_8)
	.align		4
.L_8:
        /*0034*/ 	.word	index@(_Z7invsqrtPdS_i)
        /*0038*/ 	.word	0x00000000
.L_9:


//--------------------- .nv.compat                --------------------------
	.section	.nv.compat,"",@"SHT_CUDA_COMPAT_INFO"
	.align	4
        /*0000*/ 	.byte	0x02, 0x09, 0x00, 0x00, 0x02, 0x02, 0x01, 0x00, 0x02, 0x05, 0x05, 0x00, 0x03, 0x07, 0x01, 0x01
        /*0010*/ 	.byte	0x02, 0x03, 0x00, 0x00, 0x02, 0x06, 0x01, 0x00, 0x04, 0x0b, 0x08, 0x00, 0x01, 0x00, 0x00, 0x00
        /*0020*/ 	.byte	0x00, 0x00, 0x00, 0x00


//--------------------- .nv.info._Z7invsqrtPdS_i  --------------------------
	.section	.nv.info._Z7invsqrtPdS_i,"",@"SHT_CUDA_INFO"
	.sectionflags	@""
	.align	4


	//----- nvinfo : EIATTR_CUDA_API_VERSION
	.align		4
        /*0000*/ 	.byte	0x04, 0x37
        /*0002*/ 	.short	(.L_11 - .L_10)
.L_10:
        /*0004*/ 	.word	0x00000082


	//----- nvinfo : EIATTR_KPARAM_INFO
	.align		4
.L_11:
        /*0008*/ 	.byte	0x04, 0x17
        /*000a*/ 	.short	(.L_13 - .L_12)
.L_12:
        /*000c*/ 	.word	0x00000000
        /*0010*/ 	.short	0x0002
        /*0012*/ 	.short	0x0010
        /*0014*/ 	.byte	0x00, 0xf0, 0x11, 0x00


	//----- nvinfo : EIATTR_KPARAM_INFO
	.align		4
.L_13:
        /*0018*/ 	.byte	0x04, 0x17
        /*001a*/ 	.short	(.L_15 - .L_14)
.L_14:
        /*001c*/ 	.word	0x00000000
        /*0020*/ 	.short	0x0001
        /*0022*/ 	.short	0x0008
        /*0024*/ 	.byte	0x00, 0xf5, 0x21, 0x00


	//----- nvinfo : EIATTR_KPARAM_INFO
	.align		4
.L_15:
        /*0028*/ 	.byte	0x04, 0x17
        /*002a*/ 	.short	(.L_17 - .L_16)
.L_16:
        /*002c*/ 	.word	0x00000000
        /*0030*/ 	.short	0x0000
        /*0032*/ 	.short	0x0000
        /*0034*/ 	.byte	0x00, 0xf5, 0x21, 0x00


	//----- nvinfo : EIATTR_SPARSE_MMA_MASK
	.align		4
.L_17:
        /*0038*/ 	.byte	0x03, 0x50
        /*003a*/ 	.short	0x0000


	//----- nvinfo : EIATTR_MAXREG_COUNT
	.align		4
        /*003c*/ 	.byte	0x03, 0x1b
        /*003e*/ 	.short	0x00ff


	//----- nvinfo : EIATTR_MERCURY_ISA_VERSION
	.align		4
        /*0040*/ 	.byte	0x03, 0x5f
        /*0042*/ 	.short	0x0101


	//----- nvinfo : EIATTR_VRC_CTA_INIT_COUNT
	.align		4
        /*0044*/ 	.byte	0x02, 0x4a
	.zero		1
	.zero		1


	//----- nvinfo : EIATTR_EXIT_INSTR_OFFSETS
	.align		4
        /*0048*/ 	.byte	0x04, 0x1c
        /*004a*/ 	.short	(.L_19 - .L_18)


	//   ....[0]....
.L_18:
        /*004c*/ 	.word	0x00000090


	//   ....[1]....
        /*0050*/ 	.word	0x00000620


	//   ....[2]....
        /*0054*/ 	.word	0x000011a0


	//----- nvinfo : EIATTR_CRS_STACK_SIZE
	.align		4
.L_19:
        /*0058*/ 	.byte	0x04, 0x1e
        /*005a*/ 	.short	(.L_21 - .L_20)
.L_20:
        /*005c*/ 	.word	0x00000000


	//----- nvinfo : EIATTR_CBANK_PARAM_SIZE
	.align		4
.L_21:
        /*0060*/ 	.byte	0x03, 0x19
        /*0062*/ 	.short	0x0014


	//----- nvinfo : EIATTR_PARAM_CBANK
	.align		4
        /*0064*/ 	.byte	0x04, 0x0a
        /*0066*/ 	.short	(.L_23 - .L_22)
	.align		4
.L_22:
        /*0068*/ 	.word	index@(.nv.constant0._Z7invsqrtPdS_i)
        /*006c*/ 	.short	0x0380
        /*006e*/ 	.short	0x0014


	//----- nvinfo : EIATTR_SW_WAR
	.align		4
.L_23:
        /*0070*/ 	.byte	0x04, 0x36
        /*0072*/ 	.short	(.L_25 - .L_24)
.L_24:
        /*0074*/ 	.word	0x00000008
.L_25:


//--------------------- .nv.callgraph             --------------------------
	.section	.nv.callgraph,"",@"SHT_CUDA_CALLGRAPH"
	.align	4
	.sectionentsize	8
	.align		4
        /*0000*/ 	.word	0x00000000
	.align		4
        /*0004*/ 	.word	0xffffffff
	.align		4
        /*0008*/ 	.word	0x00000000
	.align		4
        /*000c*/ 	.word	0xfffffffe
	.align		4
        /*0010*/ 	.word	0x00000000
	.align		4
        /*0014*/ 	.word	0xfffffffd
	.align		4
        /*0018*/ 	.word	0x00000000
	.align		4
        /*001c*/ 	.word	0xfffffffc


//--------------------- .text._Z7invsqrtPdS_i     --------------------------
	.section	.text._Z7invsqrtPdS_i,"ax",@progbits
	.align	128
        .global         _Z7invsqrtPdS_i
        .type           _Z7invsqrtPdS_i,@function
        .size           _Z7invsqrtPdS_i,(.L_x_34 - _Z7invsqrtPdS_i)
        .other          _Z7invsqrtPdS_i,@"STO_CUDA_ENTRY STV_DEFAULT"
_Z7invsqrtPdS_i:
.text._Z7invsqrtPdS_i:
[----:B------:R-:W-:Y:S01]  /*0000*/  LDC R1, c[0x0][0x37c] ;  /* 0x0000df00ff017b82 */ /* 0x000fe20000000800 */
[----:B------:R-:W0:Y:S01]  /*0010*/  S2R R6, SR_TID.X ;  /* 0x0000000000067919 */ /* 0x000e220000002100 */
[----:B------:R-:W1:Y:S06]  /*0020*/  LDCU UR4, c[0x0][0x360] ;  /* 0x00006c00ff0477ac */ /* 0x000e6c0008000800 */
[----:B------:R-:W1:Y:S01]  /*0030*/  LDC R7, c[0x0][0x370] ;  /* 0x0000dc00ff077b82 */ /* 0x000e620000000800 */
[----:B------:R-:W0:Y:S01]  /*0040*/  S2R R3, SR_CTAID.X ;  /* 0x0000000000037919 */ /* 0x000e220000002500 */
[----:B------:R-:W2:Y:S01]  /*0050*/  LDCU UR5, c[0x0][0x390] ;  /* 0x00007200ff0577ac */ /* 0x000ea20008000800 */
[----:B-1----:R-:W-:-:S02]  /*0060*/  IMAD R7, R7, UR4, RZ ;  /* 0x0000000407077c24 */ /* 0x002fc4000f8e02ff */
[----:B0-----:R-:W-:-:S05]  /*0070*/  IMAD R6, R3, UR4, R6 ;  /* 0x0000000403067c24 */ /* 0x001fca000f8e0206 */
[----:B--2---:R-:W-:-:S13]  /*0080*/  ISETP.GE.AND P0, PT, R6, UR5, PT ;  /* 0x0000000506007c0c */ /* 0x004fda000bf06270 */
[----:B------:R-:W-:Y:S05]  /*0090*/  @P0 EXIT ;  /* 0x000000000000094d */ /* 0x000fea0003800000 */
[----:B------:R-:W0:Y:S01]  /*00a0*/  I2F.U32.RP R4, R7 ;  /* 0x0000000700047306 */ /* 0x000e220000209000 */
[C---:B------:R-:W-:Y:S01]  /*00b0*/  IADD3 R0, PT, PT, R7.reuse, R6, RZ ;  /* 0x0000000607007210 */ /* 0x040fe20007ffe0ff */
[----:B------:R-:W-:Y:S01]  /*00c0*/  IMAD.MOV R9, RZ, RZ, -R7 ;  /* 0x000000ffff097224 */ /* 0x000fe200078e0a07 */
[----:B------:R-:W-:Y:S01]  /*00d0*/  ISETP.NE.U32.AND P2, PT, R7, RZ, PT ;  /* 0x000000ff0700720c */ /* 0x000fe20003f45070 */
[----:B------:R-:W-:Y:S01]  /*00e0*/  BSSY.RECONVERGENT B0, `(.L_x_0) ;  /* 0x000004f000007945 */ /* 0x000fe20003800200 */
[C---:B------:R-:W-:Y:S02]  /*00f0*/  ISETP.GE.AND P0, PT, R0.reuse, UR5, PT ;  /* 0x0000000500007c0c */ /* 0x040fe4000bf06270 */
[----:B------:R-:W-:Y:S01]  /*0100*/  VIMNMX R5, PT, PT, R0, UR5, !PT ;  /* 0x0000000500057c48 */ /* 0x000fe2000ffe0100 */
[----:B------:R-:W1:Y:S01]  /*0110*/  LDCU.64 UR4, c[0x0][0x358] ;  /* 0x00006b00ff0477ac */ /* 0x000e620008000a00 */
[----:B------:R-:W-:-:S04]  /*0120*/  SEL R18, RZ, 0x1, P0 ;  /* 0x00000001ff127807 */ /* 0x000fc80000000000 */
[----:B------:R-:W-:Y:S01]  /*0130*/  IADD3 R0, PT, PT, R5, -R0, -R18 ;  /* 0x8000000005007210 */ /* 0x000fe20007ffe812 */
[----:B0-----:R-:W0:Y:S02]  /*0140*/  MUFU.RCP R4, R4 ;  /* 0x0000000400047308 */ /* 0x001e240000001000 */
[----:B0-----:R-:W-:-:S06]  /*0150*/  VIADD R2, R4, 0xffffffe ;  /* 0x0ffffffe04027836 */ /* 0x001fcc0000000000 */
[----:B------:R0:W2:Y:S02]  /*0160*/  F2I.FTZ.U32.TRUNC.NTZ R3, R2 ;  /* 0x0000000200037305 */ /* 0x0000a4000021f000 */
[----:B0-----:R-:W-:Y:S02]  /*0170*/  IMAD.MOV.U32 R2, RZ, RZ, RZ ;  /* 0x000000ffff027224 */ /* 0x001fe400078e00ff */
[----:B--2---:R-:W-:-:S04]  /*0180*/  IMAD R9, R9, R3, RZ ;  /* 0x0000000309097224 */ /* 0x004fc800078e02ff */
[----:B------:R-:W-:-:S06]  /*0190*/  IMAD.HI.U32 R3, R3, R9, R2 ;  /* 0x0000000903037227 */ /* 0x000fcc00078e0002 */
[----:B------:R-:W-:-:S04]  /*01a0*/  IMAD.HI.U32 R3, R3, R0, RZ ;  /* 0x0000000003037227 */ /* 0x000fc800078e00ff */
[----:B------:R-:W-:-:S04]  /*01b0*/  IMAD.MOV R2, RZ, RZ, -R3 ;  /* 0x000000ffff027224 */ /* 0x000fc800078e0a03 */
[----:B------:R-:W-:-:S05]  /*01c0*/  IMAD R0, R7, R2, R0 ;  /* 0x0000000207007224 */ /* 0x000fca00078e0200 */
[----:B------:R-:W-:-:S13]  /*01d0*/  ISETP.GE.U32.AND P0, PT, R0, R7, PT ;  /* 0x000000070000720c */ /* 0x000fda0003f06070 */
[----:B------:R-:W-:Y:S01]  /*01e0*/  @P0 IADD3 R0, PT, PT, -R7, R0, RZ ;  /* 0x0000000007000210 */ /* 0x000fe20007ffe1ff */
[----:B------:R-:W-:-:S03]  /*01f0*/  @P0 VIADD R3, R3, 0x1 ;  /* 0x0000000103030836 */ /* 0x000fc60000000000 */
[----:B------:R-:W-:-:S13]  /*0200*/  ISETP.GE.U32.AND P1, PT, R0, R7, PT ;  /* 0x000000070000720c */ /* 0x000fda0003f26070 */
[----:B------:R-:W-:Y:S01]  /*0210*/  @P1 VIADD R3, R3, 0x1 ;  /* 0x0000000103031836 */ /* 0x000fe20000000000 */
[----:B------:R-:W-:-:S04]  /*0220*/  @!P2 LOP3.LUT R3, RZ, R7, RZ, 0x33, !PT ;  /* 0x00000007ff03a212 */ /* 0x000fc800078e33ff */
[----:B------:R-:W-:-:S04]  /*0230*/  IADD3 R18, PT, PT, R18, R3, RZ ;  /* 0x0000000312127210 */ /* 0x000fc80007ffe0ff */
[----:B------:R-:W-:-:S04]  /*0240*/  LOP3.LUT R0, R18, 0x3, RZ, 0xc0, !PT ;  /* 0x0000000312007812 */ /* 0x000fc800078ec0ff */
[----:B------:R-:W-:-:S13]  /*0250*/  ISETP.NE.AND P0, PT, R0, 0x3, PT ;  /* 0x000000030000780c */ /* 0x000fda0003f05270 */
[----:B-1----:R-:W-:Y:S05]  /*0260*/  @!P0 BRA `(.L_x_1) ;  /* 0x0000000000d88947 */ /* 0x002fea0003800000 */
[----:B------:R-:W0:Y:S01]  /*0270*/  LDC.64 R12, c[0x0][0x380] ;  /* 0x0000e000ff0c7b82 */ /* 0x000e220000000a00 */
[----:B------:R-:W-:-:S05]  /*0280*/  VIADD R0, R18, 0x1 ;  /* 0x0000000112007836 */ /* 0x000fca0000000000 */
[----:B------:R-:W-:Y:S02]  /*0290*/  LOP3.LUT R0, R0, 0x3, RZ, 0xc0, !PT ;  /* 0x0000000300007812 */ /* 0x000fe400078ec0ff */
[----:B------:R-:W1:Y:S03]  /*02a0*/  LDC.64 R14, c[0x0][0x388] ;  /* 0x0000e200ff0e7b82 */ /* 0x000e660000000a00 */
[----:B------:R-:W-:-:S07]  /*02b0*/  IMAD.MOV R19, RZ, RZ, -R0 ;  /* 0x000000ffff137224 */ /* 0x000fce00078e0a00 */
.L_x_6:
[----:B0-----:R-:W-:-:S06]  /*02c0*/  IMAD.WIDE R16, R6, 0x8, R12 ;  /* 0x0000000806107825 */ /* 0x001fcc00078e020c */
[----:B--2---:R-:W2:Y:S01]  /*02d0*/  LDG.E.64 R16, desc[UR4][R16.64] ;  /* 0x0000000410107981 */ /* 0x004ea2000c1e1b00 */
[----:B------:R-:W-:Y:S01]  /*02e0*/  IMAD.MOV.U32 R4, RZ, RZ, 0x0 ;  /* 0x00000000ff047424 */ /* 0x000fe200078e00ff */
[----:B------:R-:W-:Y:S01]  /*02f0*/  IADD3 R19, PT, PT, R19, 0x1, RZ ;  /* 0x0000000113137810 */ /* 0x000fe20007ffe0ff */
[----:B------:R-:W-:Y:S01]  /*0300*/  IMAD.MOV.U32 R5, RZ, RZ, 0x3fd80000 ;  /* 0x3fd80000ff057424 */ /* 0x000fe200078e00ff */
[----:B------:R-:W-:Y:S01]  /*0310*/  BSSY.RECONVERGENT B1, `(.L_x_2) ;  /* 0x0000016000017945 */ /* 0x000fe20003800200 */
[----:B-1----:R-:W-:Y:S01]  /*0320*/  IMAD.WIDE R10, R6, 0x8, R14 ;  /* 0x00000008060a7825 */ /* 0x002fe200078e020e */
[----:B------:R-:W-:Y:S01]  /*0330*/  ISETP.NE.AND P0, PT, R19, RZ, PT ;  /* 0x000000ff1300720c */ /* 0x000fe20003f05270 */
[----:B--2---:R-:W0:Y:S01]  /*0340*/  MUFU.RSQ64H R21, R17 ;  /* 0x0000001100157308 */ /* 0x004e220000001c00 */
[----:B------:R-:W-:-:S04]  /*0350*/  IADD3 R20, PT, PT, R17, -0x3500000, RZ ;  /* 0xfcb0000011147810 */ /* 0x000fc80007ffe0ff */
[----:B------:R-:W-:Y:S02]  /*0360*/  ISETP.GE.U32.AND P1, PT, R20, 0x7ca00000, PT ;  /* 0x7ca000001400780c */ /* 0x000fe40003f26070 */
[----:B0-----:R-:W-:-:S08]  /*0370*/  DMUL R2, R20, R20 ;  /* 0x0000001414027228 */ /* 0x001fd00000000000 */
[----:B------:R-:W-:-:S08]  /*0380*/  DFMA R2, R16, -R2, 1 ;  /* 0x3ff000001002742b */ /* 0x000fd00000000802 */
[----:B------:R-:W-:Y:S02]  /*0390*/  DFMA R4, R2, R4, 0.5 ;  /* 0x3fe000000204742b */ /* 0x000fe40000000004 */
[----:B------:R-:W-:-:S08]  /*03a0*/  DMUL R2, R20, R2 ;  /* 0x0000000214027228 */ /* 0x000fd00000000000 */
[----:B------:R-:W-:-:S08]  /*03b0*/  DFMA R24, R4, R2, R20 ;  /* 0x000000020418722b */ /* 0x000fd00000000014 */
[----:B------:R-:W-:Y:S02]  /*03c0*/  DMUL R2, R16, R24 ;  /* 0x0000001810027228 */ /* 0x000fe40000000000 */
[----:B------:R-:W-:Y:S02]  /*03d0*/  VIADD R9, R25, 0xfff00000 ;  /* 0xfff0000019097836 */ /* 0x000fe40000000000 */
[----:B------:R-:W-:-:S04]  /*03e0*/  IMAD.MOV.U32 R8, RZ, RZ, R24 ;  /* 0x000000ffff087224 */ /* 0x000fc800078e0018 */
[----:B------:R-:W-:-:S08]  /*03f0*/  DFMA R4, R2, -R2, R16 ;  /* 0x800000020204722b */ /* 0x000fd00000000010 */
[----:B------:R-:W-:Y:S01]  /*0400*/  DFMA R22, R4, R8, R2 ;  /* 0x000000080416722b */ /* 0x000fe20000000002 */
[----:B------:R-:W-:Y:S10]  /*0410*/  @!P1 BRA `(.L_x_3) ;  /* 0x0000000000149947 */ /* 0x000ff40003800000 */
[----:B------:R-:W-:Y:S02]  /*0420*/  MOV R0, R24 ;  /* 0x0000001800007202 */ /* 0x000fe40000000f00 */
[----:B------:R-:W-:-:S07]  /*0430*/  MOV R8, 0x450 ;  /* 0x0000045000087802 */ /* 0x000fce0000000f00 */
[----:B------:R-:W-:Y:S05]  /*0440*/  CALL.REL.NOINC `($__internal_1_$__cuda_sm20_dsqrt_rn_f64_mediumpath_v1) ;  /* 0x0000001000047944 */ /* 0x000fea0003c00000 */
[----:B------:R-:W-:Y:S02]  /*0450*/  IMAD.MOV.U32 R22, RZ, RZ, R0 ;  /* 0x000000ffff167224 */ /* 0x000fe400078e0000 */
[----:B------:R-:W-:-:S07]  /*0460*/  IMAD.MOV.U32 R23, RZ, RZ, R3 ;  /* 0x000000ffff177224 */ /* 0x000fce00078e0003 */
.L_x_3:
[----:B------:R-:W-:Y:S05]  /*0470*/  BSYNC.RECONVERGENT B1 ;  /* 0x0000000000017941 */ /* 0x000fea0003800200 */
.L_x_2:
[----:B------:R-:W0:Y:S01]  /*0480*/  MUFU.RCP64H R3, R23 ;  /* 0x0000001700037308 */ /* 0x000e220000001800 */
[----:B------:R-:W-:Y:S01]  /*0490*/  IADD3 R2, PT, PT, R23, 0x300402, RZ ;  /* 0x0030040217027810 */ /* 0x000fe20007ffe0ff */
[----:B------:R-:W-:Y:S03]  /*04a0*/  BSSY.RECONVERGENT B1, `(.L_x_4) ;  /* 0x000000f000017945 */ /* 0x000fe60003800200 */
[----:B------:R-:W-:Y:S02]  /*04b0*/  FSETP.GEU.AND P1, PT, |R2|, 5.8789094863358348022e-39, PT ;  /* 0x004004020200780b */ /* 0x000fe40003f2e200 */
[----:B0-----:R-:W-:-:S08]  /*04c0*/  DFMA R4, R2, -R22, 1 ;  /* 0x3ff000000204742b */ /* 0x001fd00000000816 */
[----:B------:R-:W-:-:S08]  /*04d0*/  DFMA R4, R4, R4, R4 ;  /* 0x000000040404722b */ /* 0x000fd00000000004 */
[----:B------:R-:W-:-:S08]  /*04e0*/  DFMA R4, R2, R4, R2 ;  /* 0x000000040204722b */ /* 0x000fd00000000002 */
[----:B------:R-:W-:-:S08]  /*04f0*/  DFMA R8, R4, -R22, 1 ;  /* 0x3ff000000408742b */ /* 0x000fd00000000816 */
[----:B------:R-:W-:Y:S01]  /*0500*/  DFMA R4, R4, R8, R4 ;  /* 0x000000080404722b */ /* 0x000fe20000000004 */
[----:B------:R-:W-:Y:S10]  /*0510*/  @P1 BRA `(.L_x_5) ;  /* 0x00000000001c1947 */ /* 0x000ff40003800000 */
[----:B------:R-:W-:Y:S01]  /*0520*/  LOP3.LUT R0, R23, 0x7fffffff, RZ, 0xc0, !PT ;  /* 0x7fffffff17007812 */ /* 0x000fe200078ec0ff */
[----:B------:R-:W-:Y:S01]  /*0530*/  IMAD.MOV.U32 R4, RZ, RZ, R22 ;  /* 0x000000ffff047224 */ /* 0x000fe200078e0016 */
[----:B------:R-:W-:Y:S01]  /*0540*/  MOV R2, 0x580 ;  /* 0x0000058000027802 */ /* 0x000fe20000000f00 */
[----:B------:R-:W-:Y:S01]  /*0550*/  IMAD.MOV.U32 R5, RZ, RZ, R23 ;  /* 0x000000ffff057224 */ /* 0x000fe200078e0017 */
[----:B------:R-:W-:-:S07]  /*0560*/  IADD3 R0, PT, PT, R0, -0x100000, RZ ;  /* 0xfff0000000007810 */ /* 0x000fce0007ffe0ff */
[----:B------:R-:W-:Y:S05]  /*0570*/  CALL.REL.NOINC `($__internal_0_$__cuda_sm20_dblrcp_rn_slowpath_v3) ;  /* 0x0000000c000c7944 */ /* 0x000fea0003c00000 */
[----:B------:R-:W-:-:S07]  /*0580*/  IMAD.MOV.U32 R4, RZ, RZ, R0 ;  /* 0x000000ffff047224 */ /* 0x000fce00078e0000 */
.L_x_5:
[----:B------:R-:W-:Y:S05]  /*0590*/  BSYNC.RECONVERGENT B1 ;  /* 0x0000000000017941 */ /* 0x000fea0003800200 */
.L_x_4:
[----:B------:R2:W-:Y:S01]  /*05a0*/  STG.E.64 desc[UR4][R10.64], R4 ;  /* 0x000000040a007986 */ /* 0x0005e2000c101b04 */
[----:B------:R-:W-:Y:S01]  /*05b0*/  IMAD.IADD R6, R7, 0x1, R6 ;  /* 0x0000000107067824 */ /* 0x000fe200078e0206 */
[----:B------:R-:W-:Y:S06]  /*05c0*/  @P0 BRA `(.L_x_6) ;  /* 0xfffffffc003c0947 */ /* 0x000fec000383ffff */
.L_x_1:
[----:B------:R-:W-:Y:S05]  /*05d0*/  BSYNC.RECONVERGENT B0 ;  /* 0x0000000000007941 */ /* 0x000fea0003800200 */
.L_x_0:
[----:B------:R-:W0:Y:S01]  /*05e0*/  LDC.64 R12, c[0x0][0x380] ;  /* 0x0000e000ff0c7b82 */ /* 0x000e220000000a00 */
[----:B------:R-:W-:Y:S01]  /*05f0*/  ISETP.GE.U32.AND P0, PT, R18, 0x3, PT ;  /* 0x000000031200780c */ /* 0x000fe20003f06070 */
[----:B------:R-:W1:Y:S06]  /*0600*/  LDCU UR6, c[0x0][0x390] ;  /* 0x00007200ff0677ac */ /* 0x000e6c0008000800 */
[----:B--2---:R-:W2:Y:S06]  /*0610*/  LDC.64 R10, c[0x0][0x388] ;  /* 0x0000e200ff0a7b82 */ /* 0x004eac0000000a00 */
[----:B-1----:R-:W-:Y:S05]  /*0620*/  @!P0 EXIT ;  /* 0x000000000000894d */ /* 0x002fea0003800000 */
.L_x_23:
[----:B0-----:R-:W-:-:S05]  /*0630*/  IMAD.WIDE R14, R6, 0x8, R12 ;  /* 0x00000008060e7825 */ /* 0x001fca00078e020c */
[----:B------:R-:W3:Y:S01]  /*0640*/  LDG.E.64 R16, desc[UR4][R14.64] ;  /* 0x000000040e107981 */ /* 0x000ee2000c1e1b00 */
[----:B------:R-:W-:Y:S01]  /*0650*/  IMAD.MOV.U32 R4, RZ, RZ, 0x0 ;  /* 0x00000000ff047424 */ /* 0x000fe200078e00ff */
[----:B------:R-:W-:Y:S01]  /*0660*/  BSSY.RECONVERGENT B0, `(.L_x_7) ;  /* 0x0000015000007945 */ /* 0x000fe20003800200 */
[----:B------:R-:W-:Y:S01]  /*0670*/  IMAD.MOV.U32 R5, RZ, RZ, 0x3fd80000 ;  /* 0x3fd80000ff057424 */ /* 0x000fe200078e00ff */
[----:B---3--:R-:W0:Y:S01]  /*0680*/  MUFU.RSQ64H R21, R17 ;  /* 0x0000001100157308 */ /* 0x008e220000001c00 */
        /* <DEDUP_REMOVED lines=8> */
[----:B------:R-:W-:Y:S01]  /*0710*/  IADD3 R9, PT, PT, R23, -0x100000, RZ ;  /* 0xfff0000017097810 */ /* 0x000fe20007ffe0ff */
[----:B------:R-:W-:-:S05]  /*0720*/  IMAD.MOV.U32 R8, RZ, RZ, R22 ;  /* 0x000000ffff087224 */ /* 0x000fca00078e0016 */
[----:B------:R-:W-:-:S08]  /*0730*/  DFMA R4, R2, -R2, R16 ;  /* 0x800000020204722b */ /* 0x000fd00000000010 */
[----:B------:R-:W-:Y:S01]  /*0740*/  DFMA R18, R4, R8, R2 ;  /* 0x000000080412722b */ /* 0x000fe20000000002 */
[----:B------:R-:W-:Y:S10]  /*0750*/  @!P0 BRA `(.L_x_8) ;  /* 0x0000000000148947 */ /* 0x000ff40003800000 */
[----:B------:R-:W-:Y:S01]  /*0760*/  IMAD.MOV.U32 R0, RZ, RZ, R22 ;  /* 0x000000ffff007224 */ /* 0x000fe200078e0016 */
[----:B------:R-:W-:-:S07]  /*0770*/  MOV R8, 0x790 ;  /* 0x0000079000087802 */ /* 0x000fce0000000f00 */
[----:B--2---:R-:W-:Y:S05]  /*0780*/  CALL.REL.NOINC `($__internal_1_$__cuda_sm20_dsqrt_rn_f64_mediumpath_v1) ;  /* 0x0000000c00347944 */ /* 0x004fea0003c00000 */
[----:B------:R-:W-:Y:S01]  /*0790*/  MOV R18, R0 ;  /* 0x0000000000127202 */ /* 0x000fe20000000f00 */
[----:B------:R-:W-:-:S07]  /*07a0*/  IMAD.MOV.U32 R19, RZ, RZ, R3 ;  /* 0x000000ffff137224 */ /* 0x000fce00078e0003 */
.L_x_8:
[----:B------:R-:W-:Y:S05]  /*07b0*/  BSYNC.RECONVERGENT B0 ;  /* 0x0000000000007941 */ /* 0x000fea0003800200 */
.L_x_7:
[----:B------:R-:W0:Y:S01]  /*07c0*/  MUFU.RCP64H R3, R19 ;  /* 0x0000001300037308 */ /* 0x000e220000001800 */
[----:B------:R-:W-:Y:S01]  /*07d0*/  VIADD R2, R19, 0x300402 ;  /* 0x0030040213027836 */ /* 0x000fe20000000000 */
[----:B------:R-:W-:Y:S04]  /*07e0*/  BSSY.RECONVERGENT B0, `(.L_x_9) ;  /* 0x000000f000007945 */ /* 0x000fe80003800200 */
[----:B------:R-:W-:Y:S01]  /*07f0*/  FSETP.GEU.AND P0, PT, |R2|, 5.8789094863358348022e-39, PT ;  /* 0x004004020200780b */ /* 0x000fe20003f0e200 */
        /* <DEDUP_REMOVED lines=8> */
[----:B------:R-:W-:Y:S02]  /*0880*/  MOV R4, R18 ;  /* 0x0000001200047202 */ /* 0x000fe40000000f00 */
[----:B------:R-:W-:Y:S01]  /*0890*/  MOV R2, 0x8c0 ;  /* 0x000008c000027802 */ /* 0x000fe20000000f00 */
[----:B------:R-:W-:-:S07]  /*08a0*/  VIADD R0, R0, 0xfff00000 ;  /* 0xfff0000000007836 */ /* 0x000fce0000000000 */
[----:B--2---:R-:W-:Y:S05]  /*08b0*/  CALL.REL.NOINC `($__internal_0_$__cuda_sm20_dblrcp_rn_slowpath_v3) ;  /* 0x00000008003c7944 */ /* 0x004fea0003c00000 */
[----:B------:R-:W-:-:S07]  /*08c0*/  MOV R4, R0 ;  /* 0x0000000000047202 */ /* 0x000fce0000000f00 */
.L_x_10:
[----:B------:R-:W-:Y:S05]  /*08d0*/  BSYNC.RECONVERGENT B0 ;  /* 0x0000000000007941 */ /* 0x000fea0003800200 */
.L_x_9:
[----:B--2---:R-:W-:-:S04]  /*08e0*/  IMAD.WIDE R18, R6, 0x8, R10 ;  /* 0x0000000806127825 */ /* 0x004fc800078e020a */
[----:B------:R-:W-:Y:S01]  /*08f0*/  IMAD.WIDE R14, R7, 0x8, R14 ;  /* 0x00000008070e7825 */ /* 0x000fe200078e020e */
[----:B------:R0:W-:Y:S04]  /*0900*/  STG.E.64 desc[UR4][R18.64], R4 ;  /* 0x0000000412007986 */ /* 0x0001e8000c101b04 */
[----:B------:R-:W2:Y:S01]  /*0910*/  LDG.E.64 R16, desc[UR4][R14.64] ;  /* 0x000000040e107981 */ /* 0x000ea2000c1e1b00 */
[----:B------:R-:W-:Y:S01]  /*0920*/  IMAD.MOV.U32 R8, RZ, RZ, 0x0 ;  /* 0x00000000ff087424 */ /* 0x000fe200078e00ff */
[----:B------:R-:W-:Y:S01]  /*0930*/  MOV R9, 0x3fd80000 ;  /* 0x3fd8000000097802 */ /* 0x000fe20000000f00 */
[----:B------:R-:W-:Y:S01]  /*0940*/  BSSY.RECONVERGENT B0, `(.L_x_11) ;  /* 0x0000014000007945 */ /* 0x000fe20003800200 */
[----:B--2---:R-:W1:Y:S01]  /*0950*/  MUFU.RSQ64H R21, R17 ;  /* 0x0000001100157308 */ /* 0x004e620000001c00 */
[----:B------:R-:W-:-:S05]  /*0960*/  VIADD R20, R17, 0xfcb00000 ;  /* 0xfcb0000011147836 */ /* 0x000fca0000000000 */
[----:B------:R-:W-:Y:S01]  /*0970*/  ISETP.GE.U32.AND P0, PT, R20, 0x7ca00000, PT ;  /* 0x7ca000001400780c */ /* 0x000fe20003f06070 */
[----:B-1----:R-:W-:-:S08]  /*0980*/  DMUL R2, R20, R20 ;  /* 0x0000001414027228 */ /* 0x002fd00000000000 */
[----:B------:R-:W-:-:S08]  /*0990*/  DFMA R2, R16, -R2, 1 ;  /* 0x3ff000001002742b */ /* 0x000fd00000000802 */
[----:B------:R-:W-:Y:S02]  /*09a0*/  DFMA R8, R2, R8, 0.5 ;  /* 0x3fe000000208742b */ /* 0x000fe40000000008 */
[----:B------:R-:W-:-:S08]  /*09b0*/  DMUL R2, R20, R2 ;  /* 0x0000000214027228 */ /* 0x000fd00000000000 */
[----:B------:R-:W-:-:S08]  /*09c0*/  DFMA R24, R8, R2, R20 ;  /* 0x000000020818722b */ /* 0x000fd00000000014 */
[----:B------:R-:W-:Y:S02]  /*09d0*/  DMUL R2, R16, R24 ;  /* 0x0000001810027228 */ /* 0x000fe40000000000 */
[----:B------:R-:W-:Y:S02]  /*09e0*/  VIADD R9, R25, 0xfff00000 ;  /* 0xfff0000019097836 */ /* 0x000fe40000000000 */
[----:B------:R-:W-:-:S04]  /*09f0*/  IMAD.MOV.U32 R8, RZ, RZ, R24 ;  /* 0x000000ffff087224 */ /* 0x000fc800078e0018 */
[----:B0-----:R-:W-:-:S08]  /*0a00*/  DFMA R4, R2, -R2, R16 ;  /* 0x800000020204722b */ /* 0x001fd00000000010 */
[----:B------:R-:W-:Y:S01]  /*0a10*/  DFMA R22, R4, R8, R2 ;  /* 0x000000080416722b */ /* 0x000fe20000000002 */
[----:B------:R-:W-:Y:S10]  /*0a20*/  @!P0 BRA `(.L_x_12) ;  /* 0x0000000000148947 */ /* 0x000ff40003800000 */
[----:B------:R-:W-:Y:S02]  /*0a30*/  MOV R0, R24 ;  /* 0x0000001800007202 */ /* 0x000fe40000000f00 */
[----:B------:R-:W-:-:S07]  /*0a40*/  MOV R8, 0xa60 ;  /* 0x00000a6000087802 */ /* 0x000fce0000000f00 */
[----:B------:R-:W-:Y:S05]  /*0a50*/  CALL.REL.NOINC `($__internal_1_$__cuda_sm20_dsqrt_rn_f64_mediumpath_v1) ;  /* 0x0000000800807944 */ /* 0x000fea0003c00000 */
[----:B------:R-:W-:Y:S02]  /*0a60*/  IMAD.MOV.U32 R22, RZ, RZ, R0 ;  /* 0x000000ffff167224 */ /* 0x000fe400078e0000 */
[----:B------:R-:W-:-:S07]  /*0a70*/  IMAD.MOV.U32 R23, RZ, RZ, R3 ;  /* 0x000000ffff177224 */ /* 0x000fce00078e0003 */
.L_x_12:
[----:B------:R-:W-:Y:S05]  /*0a80*/  BSYNC.RECONVERGENT B0 ;  /* 0x0000000000007941 */ /* 0x000fea0003800200 */
.L_x_11:
        /* <DEDUP_REMOVED lines=17> */
.L_x_14:
[----:B------:R-:W-:Y:S05]  /*0ba0*/  BSYNC.RECONVERGENT B0 ;  /* 0x0000000000007941 */ /* 0x000fea0003800200 */
.L_x_13:
[----:B------:R-:W-:-:S04]  /*0bb0*/  IMAD.WIDE R18, R7, 0x8, R18 ;  /* 0x0000000807127825 */ /* 0x000fc800078e0212 */
[----:B------:R-:W-:Y:S01]  /*0bc0*/  IMAD.WIDE R14, R7, 0x8, R14 ;  /* 0x00000008070e7825 */ /* 0x000fe200078e020e */
[----:B------:R0:W-:Y:S04]  /*0bd0*/  STG.E.64 desc[UR4][R18.64], R4 ;  /* 0x0000000412007986 */ /* 0x0001e8000c101b04 */
[----:B------:R-:W2:Y:S01]  /*0be0*/  LDG.E.64 R16, desc[UR4][R14.64] ;  /* 0x000000040e107981 */ /* 0x000ea2000c1e1b00 */
[----:B------:R-:W-:Y:S01]  /*0bf0*/  MOV R8, 0x0 ;  /* 0x0000000000087802 */ /* 0x000fe20000000f00 */
[----:B------:R-:W-:Y:S01]  /*0c00*/  IMAD.MOV.U32 R9, RZ, RZ, 0x3fd80000 ;  /* 0x3fd80000ff097424 */ /* 0x000fe200078e00ff */
        /* <DEDUP_REMOVED lines=10> */
[----:B------:R-:W-:Y:S01]  /*0cb0*/  VIADD R9, R25, 0xfff00000 ;  /* 0xfff0000019097836 */ /* 0x000fe20000000000 */
[----:B------:R-:W-:-:S05]  /*0cc0*/  MOV R8, R24 ;  /* 0x0000001800087202 */ /* 0x000fca0000000f00 */
[----:B0-----:R-:W-:-:S08]  /*0cd0*/  DFMA R4, R2, -R2, R16 ;  /* 0x800000020204722b */ /* 0x001fd00000000010 */
[----:B------:R-:W-:Y:S01]  /*0ce0*/  DFMA R22, R4, R8, R2 ;  /* 0x000000080416722b */ /* 0x000fe20000000002 */
[----:B------:R-:W-:Y:S10]  /*0cf0*/  @!P0 BRA `(.L_x_16) ;  /* 0x0000000000148947 */ /* 0x000ff40003800000 */
[----:B------:R-:W-:Y:S01]  /*0d00*/  IMAD.MOV.U32 R0, RZ, RZ, R24 ;  /* 0x000000ffff007224 */ /* 0x000fe200078e0018 */
[----:B------:R-:W-:-:S07]  /*0d10*/  MOV R8, 0xd30 ;  /* 0x00000d3000087802 */ /* 0x000fce0000000f00 */
[----:B------:R-:W-:Y:S05]  /*0d20*/  CALL.REL.NOINC `($__internal_1_$__cuda_sm20_dsqrt_rn_f64_mediumpath_v1) ;  /* 0x0000000400cc7944 */ /* 0x000fea0003c00000 */
[----:B------:R-:W-:Y:S01]  /*0d30*/  IMAD.MOV.U32 R22, RZ, RZ, R0 ;  /* 0x000000ffff167224 */ /* 0x000fe200078e0000 */
[----:B------:R-:W-:-:S07]  /*0d40*/  MOV R23, R3 ;  /* 0x0000000300177202 */ /* 0x000fce0000000f00 */
.L_x_16:
[----:B------:R-:W-:Y:S05]  /*0d50*/  BSYNC.RECONVERGENT B0 ;  /* 0x0000000000007941 */ /* 0x000fea0003800200 */
.L_x_15:
        /* <DEDUP_REMOVED lines=15> */
[----:B------:R-:W-:Y:S05]  /*0e50*/  CALL.REL.NOINC `($__internal_0_$__cuda_sm20_dblrcp_rn_slowpath_v3) ;  /* 0x0000000000d47944 */ /* 0x000fea0003c00000 */
[----:B------:R-:W-:-:S07]  /*0e60*/  IMAD.MOV.U32 R4, RZ, RZ, R0 ;  /* 0x000000ffff047224 */ /* 0x000fce00078e0000 */
.L_x_18:
[----:B------:R-:W-:Y:S05]  /*0e70*/  BSYNC.RECONVERGENT B0 ;  /* 0x0000000000007941 */ /* 0x000fea0003800200 */
.L_x_17:
[----:B------:R-:W-:-:S04]  /*0e80*/  IMAD.WIDE R18, R7, 0x8, R18 ;  /* 0x0000000807127825 */ /* 0x000fc800078e0212 */
[----:B------:R-:W-:Y:S01]  /*0e90*/  IMAD.WIDE R16, R7, 0x8, R14 ;  /* 0x0000000807107825 */ /* 0x000fe200078e020e */
[----:B------:R0:W-:Y:S05]  /*0ea0*/  STG.E.64 desc[UR4][R18.64], R4 ;  /* 0x0000000412007986 */ /* 0x0001ea000c101b04 */
[----:B------:R-:W2:Y:S01]  /*0eb0*/  LDG.E.64 R16, desc[UR4][R16.64] ;  /* 0x0000000410107981 */ /* 0x000ea2000c1e1b00 */
[----:B------:R-:W-:Y:S01]  /*0ec0*/  IMAD.MOV.U32 R8, RZ, RZ, 0x0 ;  /* 0x00000000ff087424 */ /* 0x000fe200078e00ff */
[----:B------:R-:W-:Y:S01]  /*0ed0*/  BSSY.RECONVERGENT B0, `(.L_x_19) ;  /* 0x0000015000007945 */ /* 0x000fe20003800200 */
[----:B------:R-:W-:Y:S01]  /*0ee0*/  IMAD.MOV.U32 R9, RZ, RZ, 0x3fd80000 ;  /* 0x3fd80000ff097424 */ /* 0x000fe200078e00ff */
[----:B--2---:R-:W1:Y:S01]  /*0ef0*/  MUFU.RSQ64H R21, R17 ;  /* 0x0000001100157308 */ /* 0x004e620000001c00 */
[----:B------:R-:W-:-:S04]  /*0f00*/  IADD3 R20, PT, PT, R17, -0x3500000, RZ ;  /* 0xfcb0000011147810 */ /* 0x000fc80007ffe0ff */
[----:B------:R-:W-:Y:S02]  /*0f10*/  ISETP.GE.U32.AND P0, PT, R20, 0x7ca00000, PT ;  /* 0x7ca000001400780c */ /* 0x000fe40003f06070 */
[----:B-1----:R-:W-:-:S08]  /*0f20*/  DMUL R2, R20, R20 ;  /* 0x0000001414027228 */ /* 0x002fd00000000000 */
[----:B------:R-:W-:-:S08]  /*0f30*/  DFMA R2, R16, -R2, 1 ;  /* 0x3ff000001002742b */ /* 0x000fd00000000802 */
[----:B------:R-:W-:Y:S02]  /*0f40*/  DFMA R8, R2, R8, 0.5 ;  /* 0x3fe000000208742b */ /* 0x000fe40000000008 */
[----:B------:R-:W-:-:S08]  /*0f50*/  DMUL R2, R20, R2 ;  /* 0x0000000214027228 */ /* 0x000fd00000000000 */
[----:B------:R-:W-:-:S08]  /*0f60*/  DFMA R22, R8, R2, R20 ;  /* 0x000000020816722b */ /* 0x000fd00000000014 */
[----:B------:R-:W-:Y:S02]  /*0f70*/  DMUL R2, R16, R22 ;  /* 0x0000001610027228 */ /* 0x000fe40000000000 */
[----:B------:R-:W-:Y:S01]  /*0f80*/  IADD3 R9, PT, PT, R23, -0x100000, RZ ;  /* 0xfff0000017097810 */ /* 0x000fe20007ffe0ff */
[----:B------:R-:W-:-:S05]  /*0f90*/  IMAD.MOV.U32 R8, RZ, RZ, R22 ;  /* 0x000000ffff087224 */ /* 0x000fca00078e0016 */
[----:B0-----:R-:W-:-:S08]  /*0fa0*/  DFMA R4, R2, -R2, R16 ;  /* 0x800000020204722b */ /* 0x001fd00000000010 */
[----:B------:R-:W-:Y:S01]  /*0fb0*/  DFMA R14, R4, R8, R2 ;  /* 0x00000008040e722b */ /* 0x000fe20000000002 */
[----:B------:R-:W-:Y:S10]  /*0fc0*/  @!P0 BRA `(.L_x_20) ;  /* 0x0000000000148947 */ /* 0x000ff40003800000 */
[----:B------:R-:W-:Y:S01]  /*0fd0*/  IMAD.MOV.U32 R0, RZ, RZ, R22 ;  /* 0x000000ffff007224 */ /* 0x000fe200078e0016 */
[----:B------:R-:W-:-:S07]  /*0fe0*/  MOV R8, 0x1000 ;  /* 0x0000100000087802 */ /* 0x000fce0000000f00 */
[----:B------:R-:W-:Y:S05]  /*0ff0*/  CALL.REL.NOINC `($__internal_1_$__cuda_sm20_dsqrt_rn_f64_mediumpath_v1) ;  /* 0x0000000400187944 */ /* 0x000fea0003c00000 */
[----:B------:R-:W-:Y:S01]  /*1000*/  MOV R14, R0 ;  /* 0x00000000000e7202 */ /* 0x000fe20000000f00 */
[----:B------:R-:W-:-:S07]  /*1010*/  IMAD.MOV.U32 R15, RZ, RZ, R3 ;  /* 0x000000ffff0f7224 */ /* 0x000fce00078e0003 */
.L_x_20:
[----:B------:R-:W-:Y:S05]  /*1020*/  BSYNC.RECONVERGENT B0 ;  /* 0x0000000000007941 */ /* 0x000fea0003800200 */
.L_x_19:
        /* <DEDUP_REMOVED lines=16> */
[----:B------:R-:W-:-:S07]  /*1130*/  MOV R4, R0 ;  /* 0x0000000000047202 */ /* 0x000fce0000000f00 */
.L_x_22:
[----:B------:R-:W-:Y:S05]  /*1140*/  BSYNC.RECONVERGENT B0 ;  /* 0x0000000000007941 */ /* 0x000fea0003800200 */
.L_x_21:
[----:B------:R-:W-:-:S04]  /*1150*/  IMAD.WIDE R18, R7, 0x8, R18 ;  /* 0x0000000807127825 */ /* 0x000fc800078e0212 */
[----:B------:R-:W-:Y:S01]  /*1160*/  IMAD R6, R7, 0x4, R6 ;  /* 0x0000000407067824 */ /* 0x000fe200078e0206 */
[----:B------:R1:W-:Y:S04]  /*1170*/  STG.E.64 desc[UR4][R18.64], R4 ;  /* 0x0000000412007986 */ /* 0x0003e8000c101b04 */
[----:B------:R-:W-:-:S13]  /*1180*/  ISETP.GE.AND P0, PT, R6, UR6, PT ;  /* 0x0000000606007c0c */ /* 0x000fda000bf06270 */
[----:B-1----:R-:W-:Y:S05]  /*1190*/  @!P0 BRA `(.L_x_23) ;  /* 0xfffffff400248947 */ /* 0x002fea000383ffff */
[----:B------:R-:W-:Y:S05]  /*11a0*/  EXIT ;  /* 0x000000000000794d */ /* 0x000fea0003800000 */
        .weak           $__internal_0_$__cuda_sm20_dblrcp_rn_slowpath_v3
        .type           $__internal_0_$__cuda_sm20_dblrcp_rn_slowpath_v3,@function
        .size           $__internal_0_$__cuda_sm20_dblrcp_rn_slowpath_v3,($__internal_1_$__cuda_sm20_dsqrt_rn_f64_mediumpath_v1 - $__internal_0_$__cuda_sm20_dblrcp_rn_slowpath_v3)
$__internal_0_$__cuda_sm20_dblrcp_rn_slowpath_v3:
[----:B------:R-:W-:Y:S01]  /*11b0*/  IMAD.MOV.U32 R8, RZ, RZ, R4 ;  /* 0x000000ffff087224 */ /* 0x000fe200078e0004 */
[----:B------:R-:W-:Y:S01]  /*11c0*/  MOV R9, R5 ;  /* 0x0000000500097202 */ /* 0x000fe20000000f00 */
[----:B------:R-:W-:Y:S05]  /*11d0*/  BSSY.RECONVERGENT B2, `(.L_x_24) ;  /* 0x0000025000027945 */ /* 0x000fea0003800200 */
[----:B------:R-:W-:-:S14]  /*11e0*/  DSETP.GTU.AND P1, PT, |R8|, +INF , PT ;  /* 0x7ff000000800742a */ /* 0x000fdc0003f2c200 */
[----:B------:R-:W-:Y:S05]  /*11f0*/  @P1 BRA `(.L_x_25) ;  /* 0x0000000000801947 */ /* 0x000fea0003800000 */
[----:B------:R-:W-:-:S05]  /*1200*/  LOP3.LUT R3, R5, 0x7fffffff, RZ, 0xc0, !PT ;  /* 0x7fffffff05037812 */ /* 0x000fca00078ec0ff */
[----:B------:R-:W-:-:S05]  /*1210*/  VIADD R4, R3, 0xffffffff ;  /* 0xffffffff03047836 */ /* 0x000fca0000000000 */
[----:B------:R-:W-:-:S13]  /*1220*/  ISETP.GE.U32.AND P1, PT, R4, 0x7fefffff, PT ;  /* 0x7fefffff0400780c */ /* 0x000fda0003f26070 */
[----:B------:R-:W-:Y:S01]  /*1230*/  @P1 LOP3.LUT R5, R9, 0x7ff00000, RZ, 0x3c, !PT ;  /* 0x7ff0000009051812 */ /* 0x000fe200078e3cff */
[----:B------:R-:W-:Y:S01]  /*1240*/  @P1 IMAD.MOV.U32 R4, RZ, RZ, RZ ;  /* 0x000000ffff041224 */ /* 0x000fe200078e00ff */
[----:B------:R-:W-:Y:S06]  /*1250*/  @P1 BRA `(.L_x_26) ;  /* 0x0000000000701947 */ /* 0x000fec0003800000 */
[----:B------:R-:W-:-:S13]  /*1260*/  ISETP.GE.U32.AND P1, PT, R3, 0x1000001, PT ;  /* 0x010000010300780c */ /* 0x000fda0003f26070 */
[----:B------:R-:W-:Y:S05]  /*1270*/  @!P1 BRA `(.L_x_27) ;  /* 0x0000000000389947 */ /* 0x000fea0003800000 */
[----:B------:R-:W-:Y:S01]  /*1280*/  IADD3 R17, PT, PT, R9, -0x3fe00000, RZ ;  /* 0xc020000009117810 */ /* 0x000fe20007ffe0ff */
[----:B------:R-:W-:Y:S02]  /*1290*/  IMAD.MOV.U32 R16, RZ, RZ, R8 ;  /* 0x000000ffff107224 */ /* 0x000fe400078e0008 */
[----:B------:R-:W-:Y:S01]  /*12a0*/  IMAD.MOV.U32 R4, RZ, RZ, R0 ;  /* 0x000000ffff047224 */ /* 0x000fe200078e0000 */
[----:B------:R-:W0:Y:S05]  /*12b0*/  MUFU.RCP64H R5, R17 ;  /* 0x0000001100057308 */ /* 0x000e2a0000001800 */
[----:B0-----:R-:W-:-:S08]  /*12c0*/  DFMA R20, -R16, R4, 1 ;  /* 0x3ff000001014742b */ /* 0x001fd00000000104 */
[----:B------:R-:W-:-:S08]  /*12d0*/  DFMA R20, R20, R20, R20 ;  /* 0x000000141414722b */ /* 0x000fd00000000014 */
[----:B------:R-:W-:-:S08]  /*12e0*/  DFMA R20, R4, R20, R4 ;  /* 0x000000140414722b */ /* 0x000fd00000000004 */
[----:B------:R-:W-:-:S08]  /*12f0*/  DFMA R4, -R16, R20, 1 ;  /* 0x3ff000001004742b */ /* 0x000fd00000000114 */
[----:B------:R-:W-:-:S08]  /*1300*/  DFMA R4, R20, R4, R20 ;  /* 0x000000041404722b */ /* 0x000fd00000000014 */
[----:B------:R-:W-:-:S08]  /*1310*/  DMUL R4, R4, 2.2250738585072013831e-308 ;  /* 0x0010000004047828 */ /* 0x000fd00000000000 */
[----:B------:R-:W-:-:S08]  /*1320*/  DFMA R8, -R8, R4, 1 ;  /* 0x3ff000000808742b */ /* 0x000fd00000000104 */
[----:B------:R-:W-:-:S08]  /*1330*/  DFMA R8, R8, R8, R8 ;  /* 0x000000080808722b */ /* 0x000fd00000000008 */
[----:B------:R-:W-:Y:S01]  /*1340*/  DFMA R4, R4, R8, R4 ;  /* 0x000000080404722b */ /* 0x000fe20000000004 */
[----:B------:R-:W-:Y:S10]  /*1350*/  BRA `(.L_x_26) ;  /* 0x0000000000307947 */ /* 0x000ff40003800000 */
.L_x_27:
[----:B------:R-:W-:Y:S01]  /*1360*/  DMUL R8, R8, 8.11296384146066816958e+31 ;  /* 0x4690000008087828 */ /* 0x000fe20000000000 */
[----:B------:R-:W-:-:S05]  /*1370*/  MOV R4, R0 ;  /* 0x0000000000047202 */ /* 0x000fca0000000f00 */
[----:B------:R-:W0:Y:S02]  /*1380*/  MUFU.RCP64H R5, R9 ;  /* 0x0000000900057308 */ /* 0x000e240000001800 */
[----:B0-----:R-:W-:-:S08]  /*1390*/  DFMA R16, -R8, R4, 1 ;  /* 0x3ff000000810742b */ /* 0x001fd00000000104 */
[----:B------:R-:W-:-:S08]  /*13a0*/  DFMA R16, R16, R16, R16 ;  /* 0x000000101010722b */ /* 0x000fd00000000010 */
[----:B------:R-:W-:-:S08]  /*13b0*/  DFMA R16, R4, R16, R4 ;  /* 0x000000100410722b */ /* 0x000fd00000000004 */
[----:B------:R-:W-:-:S08]  /*13c0*/  DFMA R4, -R8, R16, 1 ;  /* 0x3ff000000804742b */ /* 0x000fd00000000110 */
[----:B------:R-:W-:-:S08]  /*13d0*/  DFMA R4, R16, R4, R16 ;  /* 0x000000041004722b */ /* 0x000fd00000000010 */
[----:B------:R-:W-:Y:S01]  /*13e0*/  DMUL R4, R4, 8.11296384146066816958e+31 ;  /* 0x4690000004047828 */ /* 0x000fe20000000000 */
[----:B------:R-:W-:Y:S10]  /*13f0*/  BRA `(.L_x_26) ;  /* 0x0000000000087947 */ /* 0x000ff40003800000 */
.L_x_25:
[----:B------:R-:W-:Y:S01]  /*1400*/  LOP3.LUT R5, R9, 0x80000, RZ, 0xfc, !PT ;  /* 0x0008000009057812 */ /* 0x000fe200078efcff */
[----:B------:R-:W-:-:S07]  /*1410*/  IMAD.MOV.U32 R4, RZ, RZ, R8 ;  /* 0x000000ffff047224 */ /* 0x000fce00078e0008 */
.L_x_26:
[----:B------:R-:W-:Y:S05]  /*1420*/  BSYNC.RECONVERGENT B2 ;  /* 0x0000000000027941 */ /* 0x000fea0003800200 */
.L_x_24:
[----:B------:R-:W-:Y:S01]  /*1430*/  MOV R3, 0x0 ;  /* 0x0000000000037802 */ /* 0x000fe20000000f00 */
[----:B------:R-:W-:-:S03]  /*1440*/  IMAD.MOV.U32 R0, RZ, RZ, R4 ;  /* 0x000000ffff007224 */ /* 0x000fc600078e0004 */
[----:B------:R-:W-:Y:S05]  /*1450*/  RET.REL.NODEC R2 `(_Z7invsqrtPdS_i) ;  /* 0xffffffe802e87950 */ /* 0x000fea0003c3ffff */
        .weak           $__internal_1_$__cuda_sm20_dsqrt_rn_f64_mediumpath_v1
        .type           $__internal_1_$__cuda_sm20_dsqrt_rn_f64_mediumpath_v1,@function
        .size           $__internal_1_$__cuda_sm20_dsqrt_rn_f64_mediumpath_v1,(.L_x_34 - $__internal_1_$__cuda_sm20_dsqrt_rn_f64_mediumpath_v1)
$__internal_1_$__cuda_sm20_dsqrt_rn_f64_mediumpath_v1:
[----:B------:R-:W-:Y:S01]  /*1460*/  ISETP.GE.U32.AND P1, PT, R20, -0x3400000, PT ;  /* 0xfcc000001400780c */ /* 0x000fe20003f26070 */
[----:B------:R-:W-:Y:S01]  /*1470*/  BSSY.RECONVERGENT B2, `(.L_x_28) ;  /* 0x0000025000027945 */ /* 0x000fe20003800200 */
[----:B------:R-:W-:Y:S02]  /*1480*/  IMAD.MOV.U32 R20, RZ, RZ, R0 ;  /* 0x000000ffff147224 */ /* 0x000fe400078e0000 */
[----:B------:R-:W-:-:S09]  /*1490*/  IMAD.MOV.U32 R21, RZ, RZ, R9 ;  /* 0x000000ffff157224 */ /* 0x000fd200078e0009 */
[----:B------:R-:W-:Y:S05]  /*14a0*/  @!P1 BRA `(.L_x_29) ;  /* 0x0000000000209947 */ /* 0x000fea0003800000 */
[----:B------:R-:W-:-:S10]  /*14b0*/  DFMA.RM R4, R4, R20, R2 ;  /* 0x000000140404722b */ /* 0x000fd40000004002 */
[----:B------:R-:W-:-:S04]  /*14c0*/  IADD3 R2, P1, PT, R4, 0x1, RZ ;  /* 0x0000000104027810 */ /* 0x000fc80007f3e0ff */
[----:B------:R-:W-:-:S06]  /*14d0*/  IADD3.X R3, PT, PT, RZ, R5, RZ, P1, !PT ;  /* 0x00000005ff037210 */ /* 0x000fcc0000ffe4ff */
[----:B------:R-:W-:-:S08]  /*14e0*/  DFMA.RP R16, -R4, R2, R16 ;  /* 0x000000020410722b */ /* 0x000fd00000008110 */
[----:B------:R-:W-:-:S06]  /*14f0*/  DSETP.GT.AND P1, PT, R16, RZ, PT ;  /* 0x000000ff1000722a */ /* 0x000fcc0003f24000 */
[----:B------:R-:W-:Y:S02]  /*1500*/  FSEL R2, R2, R4, P1 ;  /* 0x0000000402027208 */ /* 0x000fe40000800000 */
[----:B------:R-:W-:Y:S01]  /*1510*/  FSEL R3, R3, R5, P1 ;  /* 0x0000000503037208 */ /* 0x000fe20000800000 */
[----:B------:R-:W-:Y:S06]  /*1520*/  BRA `(.L_x_30) ;  /* 0x0000000000647947 */ /* 0x000fec0003800000 */
.L_x_29:
[----:B------:R-:W-:-:S14]  /*1530*/  DSETP.NE.AND P1, PT, R16, RZ, PT ;  /* 0x000000ff1000722a */ /* 0x000fdc0003f25000 */
[----:B------:R-:W-:Y:S05]  /*1540*/  @!P1 BRA `(.L_x_31) ;  /* 0x0000000000589947 */ /* 0x000fea0003800000 */
[----:B------:R-:W-:-:S13]  /*1550*/  ISETP.GE.AND P1, PT, R17, RZ, PT ;  /* 0x000000ff1100720c */ /* 0x000fda0003f26270 */
[----:B------:R-:W-:Y:S02]  /*1560*/  @!P1 IMAD.MOV.U32 R2, RZ, RZ, 0x0 ;  /* 0x00000000ff029424 */ /* 0x000fe400078e00ff */
[----:B------:R-:W-:Y:S01]  /*1570*/  @!P1 IMAD.MOV.U32 R3, RZ, RZ, -0x80000 ;  /* 0xfff80000ff039424 */ /* 0x000fe200078e00ff */
[----:B------:R-:W-:Y:S06]  /*1580*/  @!P1 BRA `(.L_x_30) ;  /* 0x00000000004c9947 */ /* 0x000fec0003800000 */
[----:B------:R-:W-:-:S13]  /*1590*/  ISETP.GT.AND P1, PT, R17, 0x7fefffff, PT ;  /* 0x7fefffff1100780c */ /* 0x000fda0003f24270 */
[----:B------:R-:W-:Y:S05]  /*15a0*/  @P1 BRA `(.L_x_31) ;  /* 0x0000000000401947 */ /* 0x000fea0003800000 */
[----:B------:R-:W-:Y:S01]  /*15b0*/  DMUL R20, R16, 8.11296384146066816958e+31 ;  /* 0x4690000010147828 */ /* 0x000fe20000000000 */
[----:B------:R-:W-:Y:S01]  /*15c0*/  IMAD.MOV.U32 R2, RZ, RZ, 0x0 ;  /* 0x00000000ff027424 */ /* 0x000fe200078e00ff */
[----:B------:R-:W-:Y:S02]  /*15d0*/  MOV R16, RZ ;  /* 0x000000ff00107202 */ /* 0x000fe40000000f00 */
[----:B------:R-:W-:Y:S02]  /*15e0*/  MOV R3, 0x3fd80000 ;  /* 0x3fd8000000037802 */ /* 0x000fe40000000f00 */
[----:B------:R-:W0:Y:S02]  /*15f0*/  MUFU.RSQ64H R17, R21 ;  /* 0x0000001500117308 */ /* 0x000e240000001c00 */
[----:B0-----:R-:W-:-:S08]  /*1600*/  DMUL R4, R16, R16 ;  /* 0x0000001010047228 */ /* 0x001fd00000000000 */
[----:B------:R-:W-:-:S08]  /*1610*/  DFMA R4, R20, -R4, 1 ;  /* 0x3ff000001404742b */ /* 0x000fd00000000804 */
[----:B------:R-:W-:Y:S02]  /*1620*/  DFMA R2, R4, R2, 0.5 ;  /* 0x3fe000000402742b */ /* 0x000fe40000000002 */
[----:B------:R-:W-:-:S08]  /*1630*/  DMUL R4, R16, R4 ;  /* 0x0000000410047228 */ /* 0x000fd00000000000 */
[----:B------:R-:W-:-:S08]  /*1640*/  DFMA R4, R2, R4, R16 ;  /* 0x000000040204722b */ /* 0x000fd00000000010 */
[----:B------:R-:W-:Y:S02]  /*1650*/  DMUL R2, R20, R4 ;  /* 0x0000000414027228 */ /* 0x000fe40000000000 */
[----:B------:R-:W-:-:S06]  /*1660*/  VIADD R5, R5, 0xfff00000 ;  /* 0xfff0000005057836 */ /* 0x000fcc0000000000 */
[----:B------:R-:W-:-:S08]  /*1670*/  DFMA R16, R2, -R2, R20 ;  /* 0x800000020210722b */ /* 0x000fd00000000014 */
[----:B------:R-:W-:-:S10]  /*1680*/  DFMA R2, R4, R16, R2 ;  /* 0x000000100402722b */ /* 0x000fd40000000002 */
[----:B------:R-:W-:Y:S01]  /*1690*/  IADD3 R3, PT, PT, R3, -0x3500000, RZ ;  /* 0xfcb0000003037810 */ /* 0x000fe20007ffe0ff */
[----:B------:R-:W-:Y:S06]  /*16a0*/  BRA `(.L_x_30) ;  /* 0x0000000000047947 */ /* 0x000fec0003800000 */
.L_x_31:
[----:B------:R-:W-:-:S11]  /*16b0*/  DADD R2, R16, R16 ;  /* 0x0000000010027229 */ /* 0x000fd60000000010 */
.L_x_30:
[----:B------:R-:W-:Y:S05]  /*16c0*/  BSYNC.RECONVERGENT B2 ;  /* 0x0000000000027941 */ /* 0x000fea0003800200 */
.L_x_28:
[----:B------:R-:W-:Y:S01]  /*16d0*/  MOV R9, 0x0 ;  /* 0x0000000000097802 */ /* 0x000fe20000000f00 */
[----:B------:R-:W-:-:S03]  /*16e0*/  IMAD.MOV.U32 R0, RZ, RZ, R2 ;  /* 0x000000ffff007224 */ /* 0x000fc600078e0002 */
[----:B------:R-:W-:Y:S05]  /*16f0*/  RET.REL.NODEC R8 `(_Z7invsqrtPdS_i) ;  /* 0xffffffe808407950 */ /* 0x000fea0003c3ffff */
.L_x_32:
[----:B------:R-:W-:-:S00]  /*1700*/  BRA `(.L_x_32) ;  /* 0xfffffffc00fc7947 */ /* 0x000fc0000383ffff */
[----:B------:R-:W-:-:S00]  /*1710*/  NOP ;  /* 0x0000000000007918 */ /* 0x000fc00000000000 */
        /* <DEDUP_REMOVED lines=14> */
.L_x_34:


//--------------------- .nv.shared.reserved.0     --------------------------
	.section	.nv.shared.reserved.0,"aw",@nobits
	.weak		__nv_reservedSMEM_offset_0_alias
	.size		__nv_reservedSMEM_offset_0_alias, 0, 64
	.other		__nv_reservedSMEM_offset_0_alias,@"STO_CUDA_RESERVED_SHARED STV_DEFAULT"
__nv_reservedSMEM_offset_0_alias:
	.zero		0
	.zero		64


//--------------------- .nv.constant0._Z7invsqrtPdS_i --------------------------
	.section	.nv.constant0._Z7invsqrtPdS_i,"a",@progbits
	.sectionflags	@""
	.align	4
.nv.constant0._Z7invsqrtPdS_i:
	.zero		916


//--------------------- SYMBOLS --------------------------

	.type		.nv.reservedSmem.offset0,@object
	.size		.nv.reservedSmem.offset0,0x4
